	.headerflags	@"EF_CUDA_TEXMODE_UNIFIED EF_CUDA_64BIT_ADDRESS EF_CUDA_ACCELERATORS EF_CUDA_SM90 EF_CUDA_VIRTUAL_SM(EF_CUDA_SM90)"
	.elftype	@"ET_EXEC"


//--------------------- .nv.info                  --------------------------
	.section	.nv.info,"",@"SHT_CUDA_INFO"
	.align	4


	//----- nvinfo : EIATTR_REGCOUNT
	.align		4
        /*0000*/ 	.byte	0x04, 0x2f
        /*0002*/ 	.short	(.L_1 - .L_0)
	.align		4
.L_0:
        /*0004*/ 	.word	index@(triton_poi_fused_max_pool2d_with_indices_native_batch_norm_backward_53)
        /*0008*/ 	.word	0x0000001a


	//----- nvinfo : EIATTR_MIN_STACK_SIZE
	.align		4
.L_1:
        /*000c*/ 	.byte	0x04, 0x12
        /*000e*/ 	.short	(.L_3 - .L_2)
	.align		4
.L_2:
        /*0010*/ 	.word	index@(triton_poi_fused_max_pool2d_with_indices_native_batch_norm_backward_53)
        /*0014*/ 	.word	0x00000000


	//----- nvinfo : EIATTR_FRAME_SIZE
	.align		4
.L_3:
        /*0018*/ 	.byte	0x04, 0x11
        /*001a*/ 	.short	(.L_5 - .L_4)
	.align		4
.L_4:
        /*001c*/ 	.word	index@(triton_poi_fused_max_pool2d_with_indices_native_batch_norm_backward_53)
        /*0020*/ 	.word	0x00000000


	//----- nvinfo : EIATTR_MIN_STACK_SIZE
	.align		4
.L_5:
        /*0024*/ 	.byte	0x04, 0x12
        /*0026*/ 	.short	(.L_7 - .L_6)
	.align		4
.L_6:
        /*0028*/ 	.word	index@(triton_poi_fused_max_pool2d_with_indices_native_batch_norm_backward_53)
        /*002c*/ 	.word	0x00000000
.L_7:


//--------------------- .nv.info.triton_poi_fused_max_pool2d_with_indices_native_batch_norm_backward_53 --------------------------
	.section	.nv.info.triton_poi_fused_max_pool2d_with_indices_native_batch_norm_backward_53,"",@"SHT_CUDA_INFO"
	.sectionflags	@""
	.align	4


	//----- nvinfo : EIATTR_CUDA_API_VERSION
	.align		4
        /*0000*/ 	.byte	0x04, 0x37
        /*0002*/ 	.short	(.L_9 - .L_8)
.L_8:
        /*0004*/ 	.word	0x0000007c


	//----- nvinfo : EIATTR_KPARAM_INFO
	.align		4
.L_9:
        /*0008*/ 	.byte	0x04, 0x17
        /*000a*/ 	.short	(.L_11 - .L_10)
.L_10:
        /*000c*/ 	.word	0x00000000
        /*0010*/ 	.short	0x0003
        /*0012*/ 	.short	0x0018
        /*0014*/ 	.byte	0x00, 0xf0, 0x11, 0x00


	//----- nvinfo : EIATTR_KPARAM_INFO
	.align		4
.L_11:
        /*0018*/ 	.byte	0x04, 0x17
        /*001a*/ 	.short	(.L_13 - .L_12)
.L_12:
        /*001c*/ 	.word	0x00000000
        /*0020*/ 	.short	0x0002
        /*0022*/ 	.short	0x0010
        /*0024*/ 	.byte	0x00, 0xf4, 0x21, 0x00


	//----- nvinfo : EIATTR_KPARAM_INFO
	.align		4
.L_13:
        /*0028*/ 	.byte	0x04, 0x17
        /*002a*/ 	.short	(.L_15 - .L_14)
.L_14:
        /*002c*/ 	.word	0x00000000
        /*0030*/ 	.short	0x0001
        /*0032*/ 	.short	0x0008
        /*0034*/ 	.byte	0x00, 0xf4, 0x21, 0x00


	//----- nvinfo : EIATTR_KPARAM_INFO
	.align		4
.L_15:
        /*0038*/ 	.byte	0x04, 0x17
        /*003a*/ 	.short	(.L_17 - .L_16)
.L_16:
        /*003c*/ 	.word	0x00000000
        /*0040*/ 	.short	0x0000
        /*0042*/ 	.short	0x0000
        /*0044*/ 	.byte	0x00, 0xf4, 0x21, 0x00


	//----- nvinfo : EIATTR_SPARSE_MMA_MASK
	.align		4
.L_17:
        /*0048*/ 	.byte	0x03, 0x50
        /*004a*/ 	.short	0x0000


	//----- nvinfo : EIATTR_MAXREG_COUNT
	.align		4
        /*004c*/ 	.byte	0x03, 0x1b
        /*004e*/ 	.short	0x00ff


	//----- nvinfo : EIATTR_EXIT_INSTR_OFFSETS
	.align		4
        /*0050*/ 	.byte	0x04, 0x1c
        /*0052*/ 	.short	(.L_19 - .L_18)


	//   ....[0]....
.L_18:
        /*0054*/ 	.word	0x00000470


	//----- nvinfo : EIATTR_REQNTID
	.align		4
.L_19:
        /*0058*/ 	.byte	0x04, 0x10
        /*005a*/ 	.short	(.L_21 - .L_20)
.L_20:
        /*005c*/ 	.word	0x00000080
        /*0060*/ 	.word	0x00000001
        /*0064*/ 	.word	0x00000001


	//----- nvinfo : EIATTR_CBANK_PARAM_SIZE
	.align		4
.L_21:
        /*0068*/ 	.byte	0x03, 0x19
        /*006a*/ 	.short	0x001c


	//----- nvinfo : EIATTR_PARAM_CBANK
	.align		4
        /*006c*/ 	.byte	0x04, 0x0a
        /*006e*/ 	.short	(.L_23 - .L_22)
	.align		4
.L_22:
        /*0070*/ 	.word	index@(.nv.constant0.triton_poi_fused_max_pool2d_with_indices_native_batch_norm_backward_53)
        /*0074*/ 	.short	0x0210
        /*0076*/ 	.short	0x001c


	//----- nvinfo : EIATTR_SW_WAR
	.align		4
.L_23:
        /*0078*/ 	.byte	0x04, 0x36
        /*007a*/ 	.short	(.L_25 - .L_24)
.L_24:
        /*007c*/ 	.word	0x00000008
.L_25:


//--------------------- .nv.callgraph             --------------------------
	.section	.nv.callgraph,"",@"SHT_CUDA_CALLGRAPH"
	.align	4
	.sectionentsize	8
	.align		4
        /*0000*/ 	.word	0x00000000
	.align		4
        /*0004*/ 	.word	0xffffffff
	.align		4
        /*0008*/ 	.word	0x00000000
	.align		4
        /*000c*/ 	.word	0xfffffffe
	.align		4
        /*0010*/ 	.word	0x00000000
	.align		4
        /*0014*/ 	.word	0xfffffffd
	.align		4
        /*0018*/ 	.word	0x00000000
	.align		4
        /*001c*/ 	.word	0xfffffffc


//--------------------- .text.triton_poi_fused_max_pool2d_with_indices_native_batch_norm_backward_53 --------------------------
	.section	.text.triton_poi_fused_max_pool2d_with_indices_native_batch_norm_backward_53,"ax",@progbits
	.align	128
        .global         triton_poi_fused_max_pool2d_with_indices_native_batch_norm_backward_53
        .type           triton_poi_fused_max_pool2d_with_indices_native_batch_norm_backward_53,@function
        .size           triton_poi_fused_max_pool2d_with_indices_native_batch_norm_backward_53,(.L_x_1 - triton_poi_fused_max_pool2d_with_indices_native_batch_norm_backward_53)
        .other          triton_poi_fused_max_pool2d_with_indices_native_batch_norm_backward_53,@"STO_CUDA_ENTRY STV_DEFAULT"
triton_poi_fused_max_pool2d_with_indices_native_batch_norm_backward_53:
.text.triton_poi_fused_max_pool2d_with_indices_native_batch_norm_backward_53:
[----:B------:R-:W-:Y:S01]  /*0000*/  LDC R1, c[0x0][0x28] ;  /* 0x00000a00ff017b82 */ /* 0x000fe20000000800 */
[----:B------:R-:W1:Y:S07]  /*0010*/  S2R R0, SR_TID.X ;  /* 0x0000000000007919 */ /* 0x000e6e0000002100 */
[----:B------:R-:W2:Y:S01]  /*0020*/  LDC.64 R2, c[0x0][0x210] ;  /* 0x00008400ff027b82 */ /* 0x000ea20000000a00 */
[----:B------:R-:W-:Y:S01]  /*0030*/  ULDC.64 UR4, c[0x0][0x208] ;  /* 0x0000820000047ab9 */ /* 0x000fe20000000a00 */
[----:B------:R-:W3:Y:S01]  /*0040*/  S2R R5, SR_CTAID.X ;  /* 0x0000000000057919 */ /* 0x000ee20000002500 */
[----:B-1----:R-:W-:Y:S01]  /*0050*/  IMAD.SHL.U32 R0, R0, 0x2, RZ ;  /* 0x0000000200007824 */ /* 0x002fe200078e00ff */
[----:B---3--:R-:W-:-:S04]  /*0060*/  SHF.R.S32.HI R11, RZ, 0x17, R5 ;  /* 0x00000017ff0b7819 */ /* 0x008fc80000011405 */
[----:B------:R-:W-:Y:S02]  /*0070*/  LOP3.LUT R0, R0, 0xfe, RZ, 0xc0, !PT ;  /* 0x000000fe00007812 */ /* 0x000fe400078ec0ff */
[----:B------:R-:W-:-:S03]  /*0080*/  SGXT R11, R11, 0x1 ;  /* 0x000000010b0b781a */ /* 0x000fc60000000200 */
[----:B------:R-:W-:-:S04]  /*0090*/  IMAD R0, R5, 0x100, R0 ;  /* 0x0000010005007824 */ /* 0x000fc800078e0200 */
[----:B------:R-:W-:Y:S01]  /*00a0*/  VIADD R4, R0, 0x1 ;  /* 0x0000000100047836 */ /* 0x000fe20000000000 */
[----:B------:R-:W-:-:S04]  /*00b0*/  SHF.R.S32.HI R5, RZ, 0x1f, R0 ;  /* 0x0000001fff057819 */ /* 0x000fc80000011400 */
[----:B------:R-:W-:Y:S02]  /*00c0*/  LEA.HI R5, R5, R0, RZ, 0x5 ;  /* 0x0000000005057211 */ /* 0x000fe400078f28ff */
[----:B------:R-:W-:Y:S02]  /*00d0*/  LEA.HI R6, R11, R4, RZ, 0x5 ;  /* 0x000000040b067211 */ /* 0x000fe400078f28ff */
[C---:B------:R-:W-:Y:S01]  /*00e0*/  LOP3.LUT R7, R5.reuse, 0x7fffffe0, RZ, 0xc0, !PT ;  /* 0x7fffffe005077812 */ /* 0x040fe200078ec0ff */
[----:B------:R-:W-:Y:S01]  /*00f0*/  IMAD.SHL.U32 R8, R5, 0x4, RZ ;  /* 0x0000000405087824 */ /* 0x000fe200078e00ff */
[----:B------:R-:W-:-:S03]  /*0100*/  LOP3.LUT R5, R6, 0x7fffffe0, RZ, 0xc0, !PT ;  /* 0x7fffffe006057812 */ /* 0x000fc600078ec0ff */
[----:B------:R-:W-:Y:S01]  /*0110*/  IMAD.IADD R7, R0, 0x1, -R7 ;  /* 0x0000000100077824 */ /* 0x000fe200078e0a07 */
[----:B------:R-:W-:Y:S01]  /*0120*/  LOP3.LUT R8, R8, 0xffffff80, RZ, 0xc0, !PT ;  /* 0xffffff8008087812 */ /* 0x000fe200078ec0ff */
[----:B------:R-:W-:-:S04]  /*0130*/  IMAD.IADD R5, R4, 0x1, -R5 ;  /* 0x0000000104057824 */ /* 0x000fc800078e0a05 */
[--C-:B------:R-:W-:Y:S02]  /*0140*/  IMAD R21, R7, 0x2, R8.reuse ;  /* 0x0000000207157824 */ /* 0x100fe400078e0208 */
[----:B------:R-:W-:Y:S02]  /*0150*/  IMAD R23, R5, 0x2, R8 ;  /* 0x0000000205177824 */ /* 0x000fe400078e0208 */
[--C-:B--2---:R-:W-:Y:S01]  /*0160*/  IMAD.WIDE R16, R21, 0x4, R2.reuse ;  /* 0x0000000415107825 */ /* 0x104fe200078e0202 */
[----:B------:R-:W1:Y:S03]  /*0170*/  LDC.64 R4, c[0x0][0x218] ;  /* 0x00008600ff047b82 */ /* 0x000e660000000a00 */
[----:B------:R-:W-:Y:S01]  /*0180*/  IMAD.WIDE R18, R23, 0x4, R2 ;  /* 0x0000000417127825 */ /* 0x000fe200078e0202 */
[----:B------:R-:W2:Y:S03]  /*0190*/  LDG.E.EL R6, desc[UR4][R16.64] ;  /* 0x0000000410067981 */ /* 0x000ea6000c2e1900 */
[----:B------:R-:W-:Y:S01]  /*01a0*/  VIADD R15, R21, 0x40 ;  /* 0x00000040150f7836 */ /* 0x000fe20000000000 */
[----:B------:R3:W2:Y:S01]  /*01b0*/  LDG.E.EL R9, desc[UR4][R16.64+0x4] ;  /* 0x0000040410097981 */ /* 0x0006a2000c2e1900 */
[----:B------:R-:W-:-:S03]  /*01c0*/  VIADD R13, R23, 0x40 ;  /* 0x00000040170d7836 */ /* 0x000fc60000000000 */
[----:B------:R-:W4:Y:S01]  /*01d0*/  LDG.E.EL R7, desc[UR4][R18.64] ;  /* 0x0000000412077981 */ /* 0x000f22000c2e1900 */
[----:B------:R-:W-:-:S03]  /*01e0*/  IMAD.WIDE R14, R15, 0x4, R2 ;  /* 0x000000040f0e7825 */ /* 0x000fc600078e0202 */
[----:B------:R-:W4:Y:S01]  /*01f0*/  LDG.E.EL R8, desc[UR4][R18.64+0x4] ;  /* 0x0000040412087981 */ /* 0x000f22000c2e1900 */
[--C-:B------:R-:W-:Y:S01]  /*0200*/  IMAD.WIDE R12, R13, 0x4, R2.reuse ;  /* 0x000000040d0c7825 */ /* 0x100fe200078e0202 */
[----:B------:R-:W-:Y:S02]  /*0210*/  LEA.HI R20, R11, R0, RZ, 0xa ;  /* 0x000000000b147211 */ /* 0x000fe400078f50ff */
[----:B------:R-:W5:Y:S01]  /*0220*/  LDG.E.EL R14, desc[UR4][R14.64] ;  /* 0x000000040e0e7981 */ /* 0x000f62000c2e1900 */
[----:B------:R-:W-:Y:S02]  /*0230*/  VIADD R21, R21, 0x41 ;  /* 0x0000004115157836 */ /* 0x000fe40000000000 */
[----:B------:R-:W-:Y:S01]  /*0240*/  VIADD R23, R23, 0x41 ;  /* 0x0000004117177836 */ /* 0x000fe20000000000 */
[----:B------:R-:W5:Y:S01]  /*0250*/  LDG.E.EL R13, desc[UR4][R12.64] ;  /* 0x000000040c0d7981 */ /* 0x000f62000c2e1900 */
[----:B------:R-:W-:Y:S01]  /*0260*/  IMAD.WIDE R10, R21, 0x4, R2 ;  /* 0x00000004150a7825 */ /* 0x000fe200078e0202 */
[----:B------:R-:W-:-:S03]  /*0270*/  SHF.R.S32.HI R20, RZ, 0xa, R20 ;  /* 0x0000000aff147819 */ /* 0x000fc60000011414 */
[----:B------:R-:W-:Y:S01]  /*0280*/  IMAD.WIDE R2, R23, 0x4, R2 ;  /* 0x0000000417027825 */ /* 0x000fe200078e0202 */
[----:B---3--:R-:W-:Y:S01]  /*0290*/  LEA.HI R16, R20, R20, RZ, 0x2 ;  /* 0x0000001414107211 */ /* 0x008fe200078f10ff */
[----:B------:R-:W3:Y:S04]  /*02a0*/  LDG.E.EL R11, desc[UR4][R10.64] ;  /* 0x000000040a0b7981 */ /* 0x000ee8000c2e1900 */
[----:B------:R1:W3:Y:S01]  /*02b0*/  LDG.E.EL R18, desc[UR4][R2.64] ;  /* 0x0000000402127981 */ /* 0x0002e2000c2e1900 */
[----:B------:R-:W-:-:S05]  /*02c0*/  LOP3.LUT R17, R16, 0xfffffffc, RZ, 0xc0, !PT ;  /* 0xfffffffc10117812 */ /* 0x000fca00078ec0ff */
[----:B------:R-:W-:-:S04]  /*02d0*/  IMAD.IADD R17, R20, 0x1, -R17 ;  /* 0x0000000114117824 */ /* 0x000fc800078e0a11 */
[----:B-1----:R-:W-:Y:S02]  /*02e0*/  IMAD.WIDE R4, R17, 0x4, R4 ;  /* 0x0000000411047825 */ /* 0x002fe400078e0204 */
[----:B------:R-:W1:Y:S04]  /*02f0*/  LDC.64 R16, c[0x0][0x220] ;  /* 0x00008800ff107b82 */ /* 0x000e680000000a00 */
[----:B------:R-:W3:Y:S01]  /*0300*/  LDG.E.EL R4, desc[UR4][R4.64] ;  /* 0x0000000404047981 */ /* 0x000ee2000c2e1900 */
[----:B-1----:R-:W-:Y:S01]  /*0310*/  IMAD.WIDE R2, R0, 0x4, R16 ;  /* 0x0000000400027825 */ /* 0x002fe200078e0210 */
[----:B--2---:R-:W-:Y:S02]  /*0320*/  FSETP.GT.AND P2, PT, R9, R6, PT ;  /* 0x000000060900720b */ /* 0x004fe40003f44000 */
[----:B----4-:R-:W-:-:S02]  /*0330*/  FSETP.GT.AND P3, PT, R8, R7, PT ;  /* 0x000000070800720b */ /* 0x010fc40003f64000 */
[----:B------:R-:W-:Y:S02]  /*0340*/  FSETP.NAN.AND P4, PT, R9, R9, PT ;  /* 0x000000090900720b */ /* 0x000fe40003f88000 */
[----:B-----5:R-:W-:Y:S02]  /*0350*/  FSETP.NAN.AND P0, PT, R14, R14, PT ;  /* 0x0000000e0e00720b */ /* 0x020fe40003f08000 */
[----:B------:R-:W-:Y:S02]  /*0360*/  FSETP.NAN.AND P5, PT, R8, R8, PT ;  /* 0x000000080800720b */ /* 0x000fe40003fa8000 */
[----:B------:R-:W-:-:S03]  /*0370*/  FSETP.NAN.AND P1, PT, R13, R13, PT ;  /* 0x0000000d0d00720b */ /* 0x000fc60003f28000 */
[----:B------:R-:W-:Y:S02]  /*0380*/  @!P2 FSEL R9, R9, R6, P4 ;  /* 0x000000060909a208 */ /* 0x000fe40002000000 */
[----:B------:R-:W-:Y:S02]  /*0390*/  @!P3 FSEL R8, R8, R7, P5 ;  /* 0x000000070808b208 */ /* 0x000fe40002800000 */
[----:B---3--:R-:W-:Y:S02]  /*03a0*/  FSETP.NAN.AND P2, PT, R11, R11, PT ;  /* 0x0000000b0b00720b */ /* 0x008fe40003f48000 */
[----:B------:R-:W-:Y:S02]  /*03b0*/  FSETP.GEU.AND P4, PT, R9, R14, PT ;  /* 0x0000000e0900720b */ /* 0x000fe40003f8e000 */
[----:B------:R-:W-:Y:S02]  /*03c0*/  FSETP.NAN.AND P3, PT, R18, R18, PT ;  /* 0x000000121200720b */ /* 0x000fe40003f68000 */
[----:B------:R-:W-:-:S02]  /*03d0*/  FSETP.GEU.AND P5, PT, R8, R13, PT ;  /* 0x0000000d0800720b */ /* 0x000fc40003fae000 */
[----:B------:R-:W-:Y:S02]  /*03e0*/  @!P0 FSEL R14, R14, R9, !P4 ;  /* 0x000000090e0e8208 */ /* 0x000fe40006000000 */
[----:B------:R-:W-:Y:S02]  /*03f0*/  @!P1 FSEL R13, R13, R8, !P5 ;  /* 0x000000080d0d9208 */ /* 0x000fe40006800000 */
[----:B------:R-:W-:Y:S02]  /*0400*/  FSETP.GEU.AND P0, PT, R14, R11, PT ;  /* 0x0000000b0e00720b */ /* 0x000fe40003f0e000 */
[----:B------:R-:W-:Y:S02]  /*0410*/  FSETP.GEU.AND P1, PT, R13, R18, PT ;  /* 0x000000120d00720b */ /* 0x000fe40003f2e000 */
[----:B------:R-:W-:Y:S02]  /*0420*/  @!P2 FSEL R11, R11, R14, !P0 ;  /* 0x0000000e0b0ba208 */ /* 0x000fe40004000000 */
[----:B------:R-:W-:-:S03]  /*0430*/  @!P3 FSEL R18, R18, R13, !P1 ;  /* 0x0000000d1212b208 */ /* 0x000fc60004800000 */
[C---:B------:R-:W-:Y:S02]  /*0440*/  FADD R6, -R4.reuse, R11 ;  /* 0x0000000b04067221 */ /* 0x040fe40000000100 */
[----:B------:R-:W-:-:S05]  /*0450*/  FADD R7, -R4, R18 ;  /* 0x0000001204077221 */ /* 0x000fca0000000100 */
[----:B------:R-:W-:Y:S01]  /*0460*/  STG.E.64 desc[UR4][R2.64], R6 ;  /* 0x0000000602007986 */ /* 0x000fe2000c101b04 */
[----:B------:R-:W-:Y:S05]  /*0470*/  EXIT ;  /* 0x000000000000794d */ /* 0x000fea0003800000 */
.L_x_0:
[----:B------:R-:W-:-:S00]  /*0480*/  BRA `(.L_x_0) ;  /* 0xfffffffc00fc7947 */ /* 0x000fc0000383ffff */
[----:B------:R-:W-:-:S00]  /*0490*/  NOP ;  /* 0x0000000000007918 */ /* 0x000fc00000000000 */
        /* <DEDUP_REMOVED lines=14> */
.L_x_1:


//--------------------- .nv.constant0.triton_poi_fused_max_pool2d_with_indices_native_batch_norm_backward_53 --------------------------
	.section	.nv.constant0.triton_poi_fused_max_pool2d_with_indices_native_batch_norm_backward_53,"a",@progbits
	.sectionflags	@""
	.align	4
.nv.constant0.triton_poi_fused_max_pool2d_with_indices_native_batch_norm_backward_53:
	.zero		556
